//
// Generated by NVIDIA NVVM Compiler
//
// Compiler Build ID: CL-36424714
// Cuda compilation tools, release 13.0, V13.0.88
// Based on NVVM 20.0.0
//

.version 9.0
.target sm_100
.address_size 64

	// .globl	_Z26convolve_rows_kernel_naivePfS_S_iii

.visible .entry _Z26convolve_rows_kernel_naivePfS_S_iii(
	.param .u64 .ptr .align 1 _Z26convolve_rows_kernel_naivePfS_S_iii_param_0,
	.param .u64 .ptr .align 1 _Z26convolve_rows_kernel_naivePfS_S_iii_param_1,
	.param .u64 .ptr .align 1 _Z26convolve_rows_kernel_naivePfS_S_iii_param_2,
	.param .u32 _Z26convolve_rows_kernel_naivePfS_S_iii_param_3,
	.param .u32 _Z26convolve_rows_kernel_naivePfS_S_iii_param_4,
	.param .u32 _Z26convolve_rows_kernel_naivePfS_S_iii_param_5
)
{
	.reg .pred 	%p<7>;
	.reg .b32 	%r<63>;
	.reg .b32 	%f<24>;
	.reg .b64 	%rd<18>;

	ld.param.u64 	%rd5, [_Z26convolve_rows_kernel_naivePfS_S_iii_param_0];
	ld.param.u64 	%rd6, [_Z26convolve_rows_kernel_naivePfS_S_iii_param_1];
	ld.param.u64 	%rd7, [_Z26convolve_rows_kernel_naivePfS_S_iii_param_2];
	ld.param.u32 	%r32, [_Z26convolve_rows_kernel_naivePfS_S_iii_param_3];
	ld.param.u32 	%r31, [_Z26convolve_rows_kernel_naivePfS_S_iii_param_5];
	cvta.to.global.u64 	%rd1, %rd6;
	cvta.to.global.u64 	%rd2, %rd7;
	cvta.to.global.u64 	%rd8, %rd5;
	mov.u32 	%r33, %ctaid.y;
	mov.u32 	%r34, %ntid.y;
	mov.u32 	%r35, %tid.y;
	mad.lo.s32 	%r36, %r33, %r34, %r35;
	mov.u32 	%r37, %ctaid.x;
	mov.u32 	%r38, %ntid.x;
	mul.lo.s32 	%r1, %r37, %r38;
	mov.u32 	%r2, %tid.x;
	add.s32 	%r3, %r1, %r2;
	sub.s32 	%r39, %r3, %r31;
	add.s32 	%r40, %r31, %r3;
	max.s32 	%r4, %r39, 0;
	setp.lt.s32 	%p1, %r40, %r32;
	add.s32 	%r41, %r32, -1;
	selp.b32 	%r5, %r40, %r41, %p1;
	sub.s32 	%r59, %r4, %r3;
	add.s32 	%r58, %r59, %r31;
	sub.s32 	%r42, %r31, %r3;
	add.s32 	%r43, %r42, %r5;
	mul.lo.s32 	%r8, %r32, %r36;
	add.s32 	%r44, %r8, %r3;
	mul.wide.s32 	%rd9, %r44, 4;
	add.s64 	%rd3, %rd8, %rd9;
	mov.b32 	%r45, 0;
	st.global.u32 	[%rd3], %r45;
	setp.gt.s32 	%p2, %r58, %r43;
	@%p2 bra 	$L__BB0_7;
	sub.s32 	%r46, %r5, %r4;
	add.s32 	%r47, %r46, 1;
	and.b32  	%r9, %r47, 3;
	setp.eq.s32 	%p3, %r9, 0;
	mov.f32 	%f22, 0f00000000;
	@%p3 bra 	$L__BB0_4;
	add.s32 	%r55, %r4, %r8;
	neg.s32 	%r54, %r9;
	mov.f32 	%f22, 0f00000000;
$L__BB0_3:
	.pragma "nounroll";
	mul.wide.s32 	%rd10, %r58, 4;
	add.s64 	%rd11, %rd2, %rd10;
	mul.wide.s32 	%rd12, %r55, 4;
	add.s64 	%rd13, %rd1, %rd12;
	ld.global.f32 	%f8, [%rd11];
	ld.global.f32 	%f9, [%rd13];
	fma.rn.f32 	%f22, %f8, %f9, %f22;
	st.global.f32 	[%rd3], %f22;
	add.s32 	%r58, %r58, 1;
	add.s32 	%r59, %r59, 1;
	add.s32 	%r55, %r55, 1;
	add.s32 	%r54, %r54, 1;
	setp.ne.s32 	%p4, %r54, 0;
	@%p4 bra 	$L__BB0_3;
$L__BB0_4:
	setp.lt.u32 	%p5, %r46, 3;
	@%p5 bra 	$L__BB0_7;
	add.s32 	%r49, %r5, %r31;
	sub.s32 	%r50, %r49, %r58;
	sub.s32 	%r62, %r50, %r3;
	add.s32 	%r61, %r58, -1;
	add.s64 	%rd4, %rd1, 8;
	add.s32 	%r51, %r2, %r59;
	add.s32 	%r52, %r51, %r1;
	add.s32 	%r60, %r52, %r8;
$L__BB0_6:
	add.s32 	%r53, %r61, 1;
	mul.wide.s32 	%rd14, %r60, 4;
	add.s64 	%rd15, %rd4, %rd14;
	mul.wide.s32 	%rd16, %r53, 4;
	add.s64 	%rd17, %rd2, %rd16;
	ld.global.f32 	%f10, [%rd17];
	ld.global.f32 	%f11, [%rd15+-8];
	fma.rn.f32 	%f12, %f10, %f11, %f22;
	st.global.f32 	[%rd3], %f12;
	ld.global.f32 	%f13, [%rd17+4];
	ld.global.f32 	%f14, [%rd15+-4];
	fma.rn.f32 	%f15, %f13, %f14, %f12;
	st.global.f32 	[%rd3], %f15;
	ld.global.f32 	%f16, [%rd17+8];
	ld.global.f32 	%f17, [%rd15];
	fma.rn.f32 	%f18, %f16, %f17, %f15;
	st.global.f32 	[%rd3], %f18;
	ld.global.f32 	%f19, [%rd17+12];
	ld.global.f32 	%f20, [%rd15+4];
	fma.rn.f32 	%f22, %f19, %f20, %f18;
	st.global.f32 	[%rd3], %f22;
	add.s32 	%r62, %r62, -4;
	add.s32 	%r61, %r61, 4;
	add.s32 	%r60, %r60, 4;
	setp.ne.s32 	%p6, %r62, -1;
	@%p6 bra 	$L__BB0_6;
$L__BB0_7:
	ret;

}
	// .globl	_Z29convolve_columns_kernel_naivePfS_S_iii
.visible .entry _Z29convolve_columns_kernel_naivePfS_S_iii(
	.param .u64 .ptr .align 1 _Z29convolve_columns_kernel_naivePfS_S_iii_param_0,
	.param .u64 .ptr .align 1 _Z29convolve_columns_kernel_naivePfS_S_iii_param_1,
	.param .u64 .ptr .align 1 _Z29convolve_columns_kernel_naivePfS_S_iii_param_2,
	.param .u32 _Z29convolve_columns_kernel_naivePfS_S_iii_param_3,
	.param .u32 _Z29convolve_columns_kernel_naivePfS_S_iii_param_4,
	.param .u32 _Z29convolve_columns_kernel_naivePfS_S_iii_param_5
)
{
	.reg .pred 	%p<7>;
	.reg .b32 	%r<64>;
	.reg .b32 	%f<24>;
	.reg .b64 	%rd<21>;

	ld.param.u64 	%rd4, [_Z29convolve_columns_kernel_naivePfS_S_iii_param_0];
	ld.param.u64 	%rd5, [_Z29convolve_columns_kernel_naivePfS_S_iii_param_1];
	ld.param.u64 	%rd6, [_Z29convolve_columns_kernel_naivePfS_S_iii_param_2];
	ld.param.u32 	%r32, [_Z29convolve_columns_kernel_naivePfS_S_iii_param_3];
	ld.param.u32 	%r34, [_Z29convolve_columns_kernel_naivePfS_S_iii_param_4];
	ld.param.u32 	%r33, [_Z29convolve_columns_kernel_naivePfS_S_iii_param_5];
	cvta.to.global.u64 	%rd1, %rd5;
	cvta.to.global.u64 	%rd2, %rd6;
	cvta.to.global.u64 	%rd7, %rd4;
	mov.u32 	%r35, %ctaid.y;
	mov.u32 	%r36, %ntid.y;
	mul.lo.s32 	%r1, %r35, %r36;
	mov.u32 	%r2, %tid.y;
	add.s32 	%r3, %r1, %r2;
	mov.u32 	%r37, %ctaid.x;
	mov.u32 	%r38, %ntid.x;
	mov.u32 	%r39, %tid.x;
	mad.lo.s32 	%r4, %r37, %r38, %r39;
	sub.s32 	%r40, %r3, %r33;
	add.s32 	%r41, %r33, %r3;
	max.s32 	%r5, %r40, 0;
	setp.lt.s32 	%p1, %r41, %r34;
	add.s32 	%r42, %r34, -1;
	selp.b32 	%r6, %r41, %r42, %p1;
	sub.s32 	%r60, %r5, %r3;
	add.s32 	%r59, %r60, %r33;
	sub.s32 	%r43, %r33, %r3;
	add.s32 	%r44, %r43, %r6;
	mad.lo.s32 	%r45, %r32, %r3, %r4;
	mul.wide.s32 	%rd8, %r45, 4;
	add.s64 	%rd3, %rd7, %rd8;
	mov.b32 	%r46, 0;
	st.global.u32 	[%rd3], %r46;
	setp.gt.s32 	%p2, %r59, %r44;
	@%p2 bra 	$L__BB1_7;
	sub.s32 	%r47, %r6, %r5;
	add.s32 	%r48, %r47, 1;
	and.b32  	%r9, %r48, 3;
	setp.eq.s32 	%p3, %r9, 0;
	mov.f32 	%f22, 0f00000000;
	@%p3 bra 	$L__BB1_4;
	mad.lo.s32 	%r56, %r32, %r5, %r4;
	neg.s32 	%r55, %r9;
	mov.f32 	%f22, 0f00000000;
$L__BB1_3:
	.pragma "nounroll";
	mul.wide.s32 	%rd9, %r59, 4;
	add.s64 	%rd10, %rd2, %rd9;
	ld.global.f32 	%f8, [%rd10];
	mul.wide.s32 	%rd11, %r56, 4;
	add.s64 	%rd12, %rd1, %rd11;
	ld.global.f32 	%f9, [%rd12];
	fma.rn.f32 	%f22, %f8, %f9, %f22;
	st.global.f32 	[%rd3], %f22;
	add.s32 	%r59, %r59, 1;
	add.s32 	%r60, %r60, 1;
	add.s32 	%r56, %r56, %r32;
	add.s32 	%r55, %r55, 1;
	setp.ne.s32 	%p4, %r55, 0;
	@%p4 bra 	$L__BB1_3;
$L__BB1_4:
	setp.lt.u32 	%p5, %r47, 3;
	@%p5 bra 	$L__BB1_7;
	add.s32 	%r50, %r6, %r33;
	sub.s32 	%r51, %r50, %r59;
	sub.s32 	%r63, %r51, %r3;
	add.s32 	%r62, %r59, -1;
	add.s32 	%r52, %r2, %r60;
	add.s32 	%r53, %r52, %r1;
	mad.lo.s32 	%r61, %r32, %r53, %r4;
	shl.b32 	%r25, %r32, 2;
	mul.wide.s32 	%rd17, %r32, 4;
$L__BB1_6:
	add.s32 	%r54, %r62, 1;
	mul.wide.s32 	%rd13, %r54, 4;
	add.s64 	%rd14, %rd2, %rd13;
	ld.global.f32 	%f10, [%rd14];
	mul.wide.s32 	%rd15, %r61, 4;
	add.s64 	%rd16, %rd1, %rd15;
	ld.global.f32 	%f11, [%rd16];
	fma.rn.f32 	%f12, %f10, %f11, %f22;
	st.global.f32 	[%rd3], %f12;
	ld.global.f32 	%f13, [%rd14+4];
	add.s64 	%rd18, %rd16, %rd17;
	ld.global.f32 	%f14, [%rd18];
	fma.rn.f32 	%f15, %f13, %f14, %f12;
	st.global.f32 	[%rd3], %f15;
	ld.global.f32 	%f16, [%rd14+8];
	add.s64 	%rd19, %rd18, %rd17;
	ld.global.f32 	%f17, [%rd19];
	fma.rn.f32 	%f18, %f16, %f17, %f15;
	st.global.f32 	[%rd3], %f18;
	ld.global.f32 	%f19, [%rd14+12];
	add.s64 	%rd20, %rd19, %rd17;
	ld.global.f32 	%f20, [%rd20];
	fma.rn.f32 	%f22, %f19, %f20, %f18;
	st.global.f32 	[%rd3], %f22;
	add.s32 	%r63, %r63, -4;
	add.s32 	%r62, %r62, 4;
	add.s32 	%r61, %r61, %r25;
	setp.ne.s32 	%p6, %r63, -1;
	@%p6 bra 	$L__BB1_6;
$L__BB1_7:
	ret;

}
	// .globl	_Z30convolve_rows_kernel_optimizedv
.visible .entry _Z30convolve_rows_kernel_optimizedv()
{


	ret;

}
	// .globl	_Z33convolve_columns_kernel_optimizedv
.visible .entry _Z33convolve_columns_kernel_optimizedv()
{


	ret;

}


// ===== COMPILED SASS (sm_100) =====

	.target	sm_100

	.elftype	@"ET_EXEC"


//--------------------- .note.nv.tkinfo           --------------------------
	.section	.note.nv.tkinfo,"",@"SHT_NOTE"
	.sectionflags	@"SHF_NOTE_NV_TKINFO"
	.tkinfo
        /*0018*/ 	.word	0x00000002
        /*0030*/ 	.string	""
        /*0030*/ 	.string	"ptxas"
        /*0030*/ 	.string	"Cuda compilation tools, release 13.0, V13.0.88"
        /*0030*/ 	.string	"Build cuda_13.0.r13.0/compiler.36424714_0"
        /*0030*/ 	.string	"-arch sm_100 -m 64 "



//--------------------- .note.nv.cuinfo           --------------------------
	.section	.note.nv.cuinfo,"",@"SHT_NOTE"
	.sectionflags	@"SHF_NOTE_NV_CUINFO"
        /*0018*/ 	.short	0x0002
        /*001a*/ 	.short	0x0064
        /*001c*/ 	.short	0x0082
	.zero		2


//--------------------- .nv.info                  --------------------------
	.section	.nv.info,"",@"SHT_CUDA_INFO"
	.align	4


	//----- nvinfo : EIATTR_REGCOUNT
	.align		4
        /*0000*/ 	.byte	0x04, 0x2f
        /*0002*/ 	.short	(.L_1 - .L_0)
	.align		4
.L_0:
        /*0004*/ 	.word	index@(_Z26convolve_rows_kernel_naivePfS_S_iii)
        /*0008*/ 	.word	0x0000001a


	//----- nvinfo : EIATTR_FRAME_SIZE
	.align		4
.L_1:
        /*000c*/ 	.byte	0x04, 0x11
        /*000e*/ 	.short	(.L_3 - .L_2)
	.align		4
.L_2:
        /*0010*/ 	.word	index@(_Z26convolve_rows_kernel_naivePfS_S_iii)
        /*0014*/ 	.word	0x00000000


	//----- nvinfo : EIATTR_REGCOUNT
	.align		4
.L_3:
        /*0018*/ 	.byte	0x04, 0x2f
        /*001a*/ 	.short	(.L_5 - .L_4)
	.align		4
.L_4:
        /*001c*/ 	.word	index@(_Z29convolve_columns_kernel_naivePfS_S_iii)
        /*0020*/ 	.word	0x00000018


	//----- nvinfo : EIATTR_FRAME_SIZE
	.align		4
.L_5:
        /*0024*/ 	.byte	0x04, 0x11
        /*0026*/ 	.short	(.L_7 - .L_6)
	.align		4
.L_6:
        /*0028*/ 	.word	index@(_Z29convolve_columns_kernel_naivePfS_S_iii)
        /*002c*/ 	.word	0x00000000


	//----- nvinfo : EIATTR_REGCOUNT
	.align		4
.L_7:
        /*0030*/ 	.byte	0x04, 0x2f
        /*0032*/ 	.short	(.L_9 - .L_8)
	.align		4
.L_8:
        /*0034*/ 	.word	index@(_Z30convolve_rows_kernel_optimizedv)
        /*0038*/ 	.word	0x00000004


	//----- nvinfo : EIATTR_FRAME_SIZE
	.align		4
.L_9:
        /*003c*/ 	.byte	0x04, 0x11
        /*003e*/ 	.short	(.L_11 - .L_10)
	.align		4
.L_10:
        /*0040*/ 	.word	index@(_Z30convolve_rows_kernel_optimizedv)
        /*0044*/ 	.word	0x00000000


	//----- nvinfo : EIATTR_REGCOUNT
	.align		4
.L_11:
        /*0048*/ 	.byte	0x04, 0x2f
        /*004a*/ 	.short	(.L_13 - .L_12)
	.align		4
.L_12:
        /*004c*/ 	.word	index@(_Z33convolve_columns_kernel_optimizedv)
        /*0050*/ 	.word	0x00000004


	//----- nvinfo : EIATTR_FRAME_SIZE
	.align		4
.L_13:
        /*0054*/ 	.byte	0x04, 0x11
        /*0056*/ 	.short	(.L_15 - .L_14)
	.align		4
.L_14:
        /*0058*/ 	.word	index@(_Z33convolve_columns_kernel_optimizedv)
        /*005c*/ 	.word	0x00000000


	//----- nvinfo : EIATTR_MIN_STACK_SIZE
	.align		4
.L_15:
        /*0060*/ 	.byte	0x04, 0x12
        /*0062*/ 	.short	(.L_17 - .L_16)
	.align		4
.L_16:
        /*0064*/ 	.word	index@(_Z33convolve_columns_kernel_optimizedv)
        /*0068*/ 	.word	0x00000000


	//----- nvinfo : EIATTR_MIN_STACK_SIZE
	.align		4
.L_17:
        /*006c*/ 	.byte	0x04, 0x12
        /*006e*/ 	.short	(.L_19 - .L_18)
	.align		4
.L_18:
        /*0070*/ 	.word	index@(_Z30convolve_rows_kernel_optimizedv)
        /*0074*/ 	.word	0x00000000


	//----- nvinfo : EIATTR_MIN_STACK_SIZE
	.align		4
.L_19:
        /*0078*/ 	.byte	0x04, 0x12
        /*007a*/ 	.short	(.L_21 - .L_20)
	.align		4
.L_20:
        /*007c*/ 	.word	index@(_Z29convolve_columns_kernel_naivePfS_S_iii)
        /*0080*/ 	.word	0x00000000


	//----- nvinfo : EIATTR_MIN_STACK_SIZE
	.align		4
.L_21:
        /*0084*/ 	.byte	0x04, 0x12
        /*0086*/ 	.short	(.L_23 - .L_22)
	.align		4
.L_22:
        /*0088*/ 	.word	index@(_Z26convolve_rows_kernel_naivePfS_S_iii)
        /*008c*/ 	.word	0x00000000
.L_23:


//--------------------- .nv.compat                --------------------------
	.section	.nv.compat,"",@"SHT_CUDA_COMPAT_INFO"
	.align	4
        /*0000*/ 	.byte	0x02, 0x09, 0x00, 0x00, 0x02, 0x02, 0x01, 0x00, 0x02, 0x05, 0x05, 0x00, 0x03, 0x07, 0x01, 0x01
        /*0010*/ 	.byte	0x02, 0x03, 0x00, 0x00, 0x02, 0x06, 0x01, 0x00, 0x04, 0x0b, 0x08, 0x00, 0x09, 0x00, 0x00, 0x00
        /*0020*/ 	.byte	0x00, 0x00, 0x00, 0x00


//--------------------- .nv.info._Z33convolve_columns_kernel_optimizedv --------------------------
	.section	.nv.info._Z33convolve_columns_kernel_optimizedv,"",@"SHT_CUDA_INFO"
	.sectionflags	@""
	.align	4


	//----- nvinfo : EIATTR_CUDA_API_VERSION
	.align		4
        /*0000*/ 	.byte	0x04, 0x37
        /*0002*/ 	.short	(.L_25 - .L_24)
.L_24:
        /*0004*/ 	.word	0x00000082


	//----- nvinfo : EIATTR_SPARSE_MMA_MASK
	.align		4
.L_25:
        /*0008*/ 	.byte	0x03, 0x50
        /*000a*/ 	.short	0x0000


	//----- nvinfo : EIATTR_MAXREG_COUNT
	.align		4
        /*000c*/ 	.byte	0x03, 0x1b
        /*000e*/ 	.short	0x00ff


	//----- nvinfo : EIATTR_MERCURY_ISA_VERSION
	.align		4
        /*0010*/ 	.byte	0x03, 0x5f
        /*0012*/ 	.short	0x0101


	//----- nvinfo : EIATTR_VRC_CTA_INIT_COUNT
	.align		4
        /*0014*/ 	.byte	0x02, 0x4a
	.zero		1
	.zero		1


	//----- nvinfo : EIATTR_EXIT_INSTR_OFFSETS
	.align		4
        /*0018*/ 	.byte	0x04, 0x1c
        /*001a*/ 	.short	(.L_27 - .L_26)


	//   ....[0]....
.L_26:
        /*001c*/ 	.word	0x00000010


	//----- nvinfo : EIATTR_SW_WAR
	.align		4
.L_27:
        /*0020*/ 	.byte	0x04, 0x36
        /*0022*/ 	.short	(.L_29 - .L_28)
.L_28:
        /*0024*/ 	.word	0x00000008
.L_29:


//--------------------- .nv.info._Z30convolve_rows_kernel_optimizedv --------------------------
	.section	.nv.info._Z30convolve_rows_kernel_optimizedv,"",@"SHT_CUDA_INFO"
	.sectionflags	@""
	.align	4


	//----- nvinfo : EIATTR_CUDA_API_VERSION
	.align		4
        /*0000*/ 	.byte	0x04, 0x37
        /*0002*/ 	.short	(.L_31 - .L_30)
.L_30:
        /*0004*/ 	.word	0x00000082


	//----- nvinfo : EIATTR_SPARSE_MMA_MASK
	.align		4
.L_31:
        /*0008*/ 	.byte	0x03, 0x50
        /*000a*/ 	.short	0x0000


	//----- nvinfo : EIATTR_MAXREG_COUNT
	.align		4
        /*000c*/ 	.byte	0x03, 0x1b
        /*000e*/ 	.short	0x00ff


	//----- nvinfo : EIATTR_MERCURY_ISA_VERSION
	.align		4
        /*0010*/ 	.byte	0x03, 0x5f
        /*0012*/ 	.short	0x0101


	//----- nvinfo : EIATTR_VRC_CTA_INIT_COUNT
	.align		4
        /*0014*/ 	.byte	0x02, 0x4a
	.zero		1
	.zero		1


	//----- nvinfo : EIATTR_EXIT_INSTR_OFFSETS
	.align		4
        /*0018*/ 	.byte	0x04, 0x1c
        /*001a*/ 	.short	(.L_33 - .L_32)


	//   ....[0]....
.L_32:
        /*001c*/ 	.word	0x00000010


	//----- nvinfo : EIATTR_SW_WAR
	.align		4
.L_33:
        /*0020*/ 	.byte	0x04, 0x36
        /*0022*/ 	.short	(.L_35 - .L_34)
.L_34:
        /*0024*/ 	.word	0x00000008
.L_35:


//--------------------- .nv.info._Z29convolve_columns_kernel_naivePfS_S_iii --------------------------
	.section	.nv.info._Z29convolve_columns_kernel_naivePfS_S_iii,"",@"SHT_CUDA_INFO"
	.sectionflags	@""
	.align	4


	//----- nvinfo : EIATTR_CUDA_API_VERSION
	.align		4
        /*0000*/ 	.byte	0x04, 0x37
        /*0002*/ 	.short	(.L_37 - .L_36)
.L_36:
        /*0004*/ 	.word	0x00000082


	//----- nvinfo : EIATTR_KPARAM_INFO
	.align		4
.L_37:
        /*0008*/ 	.byte	0x04, 0x17
        /*000a*/ 	.short	(.L_39 - .L_38)
.L_38:
        /*000c*/ 	.word	0x00000000
        /*0010*/ 	.short	0x0005
        /*0012*/ 	.short	0x0020
        /*0014*/ 	.byte	0x00, 0xf0, 0x11, 0x00


	//----- nvinfo : EIATTR_KPARAM_INFO
	.align		4
.L_39:
        /*0018*/ 	.byte	0x04, 0x17
        /*001a*/ 	.short	(.L_41 - .L_40)
.L_40:
        /*001c*/ 	.word	0x00000000
        /*0020*/ 	.short	0x0004
        /*0022*/ 	.short	0x001c
        /*0024*/ 	.byte	0x00, 0xf0, 0x11, 0x00


	//----- nvinfo : EIATTR_KPARAM_INFO
	.align		4
.L_41:
        /*0028*/ 	.byte	0x04, 0x17
        /*002a*/ 	.short	(.L_43 - .L_42)
.L_42:
        /*002c*/ 	.word	0x00000000
        /*0030*/ 	.short	0x0003
        /*0032*/ 	.short	0x0018
        /*0034*/ 	.byte	0x00, 0xf0, 0x11, 0x00


	//----- nvinfo : EIATTR_KPARAM_INFO
	.align		4
.L_43:
        /*0038*/ 	.byte	0x04, 0x17
        /*003a*/ 	.short	(.L_45 - .L_44)
.L_44:
        /*003c*/ 	.word	0x00000000
        /*0040*/ 	.short	0x0002
        /*0042*/ 	.short	0x0010
        /*0044*/ 	.byte	0x00, 0xf5, 0x21, 0x00


	//----- nvinfo : EIATTR_KPARAM_INFO
	.align		4
.L_45:
        /*0048*/ 	.byte	0x04, 0x17
        /*004a*/ 	.short	(.L_47 - .L_46)
.L_46:
        /*004c*/ 	.word	0x00000000
        /*0050*/ 	.short	0x0001
        /*0052*/ 	.short	0x0008
        /*0054*/ 	.byte	0x00, 0xf5, 0x21, 0x00


	//----- nvinfo : EIATTR_KPARAM_INFO
	.align		4
.L_47:
        /*0058*/ 	.byte	0x04, 0x17
        /*005a*/ 	.short	(.L_49 - .L_48)
.L_48:
        /*005c*/ 	.word	0x00000000
        /*0060*/ 	.short	0x0000
        /*0062*/ 	.short	0x0000
        /*0064*/ 	.byte	0x00, 0xf5, 0x21, 0x00


	//----- nvinfo : EIATTR_SPARSE_MMA_MASK
	.align		4
.L_49:
        /*0068*/ 	.byte	0x03, 0x50
        /*006a*/ 	.short	0x0000


	//----- nvinfo : EIATTR_MAXREG_COUNT
	.align		4
        /*006c*/ 	.byte	0x03, 0x1b
        /*006e*/ 	.short	0x00ff


	//----- nvinfo : EIATTR_MERCURY_ISA_VERSION
	.align		4
        /*0070*/ 	.byte	0x03, 0x5f
        /*0072*/ 	.short	0x0101


	//----- nvinfo : EIATTR_VRC_CTA_INIT_COUNT
	.align		4
        /*0074*/ 	.byte	0x02, 0x4a
	.zero		1
	.zero		1


	//----- nvinfo : EIATTR_EXIT_INSTR_OFFSETS
	.align		4
        /*0078*/ 	.byte	0x04, 0x1c
        /*007a*/ 	.short	(.L_51 - .L_50)


	//   ....[0]....
.L_50:
        /*007c*/ 	.word	0x00000190


	//   ....[1]....
        /*0080*/ 	.word	0x00000350


	//   ....[2]....
        /*0084*/ 	.word	0x00000580


	//----- nvinfo : EIATTR_CRS_STACK_SIZE
	.align		4
.L_51:
        /*0088*/ 	.byte	0x04, 0x1e
        /*008a*/ 	.short	(.L_53 - .L_52)
.L_52:
        /*008c*/ 	.word	0x00000000


	//----- nvinfo : EIATTR_CBANK_PARAM_SIZE
	.align		4
.L_53:
        /*0090*/ 	.byte	0x03, 0x19
        /*0092*/ 	.short	0x0024


	//----- nvinfo : EIATTR_PARAM_CBANK
	.align		4
        /*0094*/ 	.byte	0x04, 0x0a
        /*0096*/ 	.short	(.L_55 - .L_54)
	.align		4
.L_54:
        /*0098*/ 	.word	index@(.nv.constant0._Z29convolve_columns_kernel_naivePfS_S_iii)
        /*009c*/ 	.short	0x0380
        /*009e*/ 	.short	0x0024


	//----- nvinfo : EIATTR_SW_WAR
	.align		4
.L_55:
        /*00a0*/ 	.byte	0x04, 0x36
        /*00a2*/ 	.short	(.L_57 - .L_56)
.L_56:
        /*00a4*/ 	.word	0x00000008
.L_57:


//--------------------- .nv.info._Z26convolve_rows_kernel_naivePfS_S_iii --------------------------
	.section	.nv.info._Z26convolve_rows_kernel_naivePfS_S_iii,"",@"SHT_CUDA_INFO"
	.sectionflags	@""
	.align	4


	//----- nvinfo : EIATTR_CUDA_API_VERSION
	.align		4
        /*0000*/ 	.byte	0x04, 0x37
        /*0002*/ 	.short	(.L_59 - .L_58)
.L_58:
        /*0004*/ 	.word	0x00000082


	//----- nvinfo : EIATTR_KPARAM_INFO
	.align		4
.L_59:
        /*0008*/ 	.byte	0x04, 0x17
        /*000a*/ 	.short	(.L_61 - .L_60)
.L_60:
        /*000c*/ 	.word	0x00000000
        /*0010*/ 	.short	0x0005
        /*0012*/ 	.short	0x0020
        /*0014*/ 	.byte	0x00, 0xf0, 0x11, 0x00


	//----- nvinfo : EIATTR_KPARAM_INFO
	.align		4
.L_61:
        /*0018*/ 	.byte	0x04, 0x17
        /*001a*/ 	.short	(.L_63 - .L_62)
.L_62:
        /*001c*/ 	.word	0x00000000
        /*0020*/ 	.short	0x0004
        /*0022*/ 	.short	0x001c
        /*0024*/ 	.byte	0x00, 0xf0, 0x11, 0x00


	//----- nvinfo : EIATTR_KPARAM_INFO
	.align		4
.L_63:
        /*0028*/ 	.byte	0x04, 0x17
        /*002a*/ 	.short	(.L_65 - .L_64)
.L_64:
        /*002c*/ 	.word	0x00000000
        /*0030*/ 	.short	0x0003
        /*0032*/ 	.short	0x0018
        /*0034*/ 	.byte	0x00, 0xf0, 0x11, 0x00


	//----- nvinfo : EIATTR_KPARAM_INFO
	.align		4
.L_65:
        /*0038*/ 	.byte	0x04, 0x17
        /*003a*/ 	.short	(.L_67 - .L_66)
.L_66:
        /*003c*/ 	.word	0x00000000
        /*0040*/ 	.short	0x0002
        /*0042*/ 	.short	0x0010
        /*0044*/ 	.byte	0x00, 0xf5, 0x21, 0x00


	//----- nvinfo : EIATTR_KPARAM_INFO
	.align		4
.L_67:
        /*0048*/ 	.byte	0x04, 0x17
        /*004a*/ 	.short	(.L_69 - .L_68)
.L_68:
        /*004c*/ 	.word	0x00000000
        /*0050*/ 	.short	0x0001
        /*0052*/ 	.short	0x0008
        /*0054*/ 	.byte	0x00, 0xf5, 0x21, 0x00


	//----- nvinfo : EIATTR_KPARAM_INFO
	.align		4
.L_69:
        /*0058*/ 	.byte	0x04, 0x17
        /*005a*/ 	.short	(.L_71 - .L_70)
.L_70:
        /*005c*/ 	.word	0x00000000
        /*0060*/ 	.short	0x0000
        /*0062*/ 	.short	0x0000
        /*0064*/ 	.byte	0x00, 0xf5, 0x21, 0x00


	//----- nvinfo : EIATTR_SPARSE_MMA_MASK
	.align		4
.L_71:
        /*0068*/ 	.byte	0x03, 0x50
        /*006a*/ 	.short	0x0000


	//----- nvinfo : EIATTR_MAXREG_COUNT
	.align		4
        /*006c*/ 	.byte	0x03, 0x1b
        /*006e*/ 	.short	0x00ff


	//----- nvinfo : EIATTR_MERCURY_ISA_VERSION
	.align		4
        /*0070*/ 	.byte	0x03, 0x5f
        /*0072*/ 	.short	0x0101


	//----- nvinfo : EIATTR_VRC_CTA_INIT_COUNT
	.align		4
        /*0074*/ 	.byte	0x02, 0x4a
	.zero		1
	.zero		1


	//----- nvinfo : EIATTR_EXIT_INSTR_OFFSETS
	.align		4
        /*0078*/ 	.byte	0x04, 0x1c
        /*007a*/ 	.short	(.L_73 - .L_72)


	//   ....[0]....
.L_72:
        /*007c*/ 	.word	0x00000190


	//   ....[1]....
        /*0080*/ 	.word	0x00000350


	//   ....[2]....
        /*0084*/ 	.word	0x00000590


	//----- nvinfo : EIATTR_CRS_STACK_SIZE
	.align		4
.L_73:
        /*0088*/ 	.byte	0x04, 0x1e
        /*008a*/ 	.short	(.L_75 - .L_74)
.L_74:
        /*008c*/ 	.word	0x00000000


	//----- nvinfo : EIATTR_CBANK_PARAM_SIZE
	.align		4
.L_75:
        /*0090*/ 	.byte	0x03, 0x19
        /*0092*/ 	.short	0x0024


	//----- nvinfo : EIATTR_PARAM_CBANK
	.align		4
        /*0094*/ 	.byte	0x04, 0x0a
        /*0096*/ 	.short	(.L_77 - .L_76)
	.align		4
.L_76:
        /*0098*/ 	.word	index@(.nv.constant0._Z26convolve_rows_kernel_naivePfS_S_iii)
        /*009c*/ 	.short	0x0380
        /*009e*/ 	.short	0x0024


	//----- nvinfo : EIATTR_SW_WAR
	.align		4
.L_77:
        /*00a0*/ 	.byte	0x04, 0x36
        /*00a2*/ 	.short	(.L_79 - .L_78)
.L_78:
        /*00a4*/ 	.word	0x00000008
.L_79:


//--------------------- .nv.callgraph             --------------------------
	.section	.nv.callgraph,"",@"SHT_CUDA_CALLGRAPH"
	.align	4
	.sectionentsize	8
	.align		4
        /*0000*/ 	.word	0x00000000
	.align		4
        /*0004*/ 	.word	0xffffffff
	.align		4
        /*0008*/ 	.word	0x00000000
	.align		4
        /*000c*/ 	.word	0xfffffffe
	.align		4
        /*0010*/ 	.word	0x00000000
	.align		4
        /*0014*/ 	.word	0xfffffffd
	.align		4
        /*0018*/ 	.word	0x00000000
	.align		4
        /*001c*/ 	.word	0xfffffffc


//--------------------- .text._Z33convolve_columns_kernel_optimizedv --------------------------
	.section	.text._Z33convolve_columns_kernel_optimizedv,"ax",@progbits
	.align	128
        .global         _Z33convolve_columns_kernel_optimizedv
        .type           _Z33convolve_columns_kernel_optimizedv,@function
        .size           _Z33convolve_columns_kernel_optimizedv,(.L_x_12 - _Z33convolve_columns_kernel_optimizedv)
        .other          _Z33convolve_columns_kernel_optimizedv,@"STO_CUDA_ENTRY STV_DEFAULT"
_Z33convolve_columns_kernel_optimizedv:
.text._Z33convolve_columns_kernel_optimizedv:
[----:B------:R-:W-:Y:S01]  /*0000*/  LDC R1, c[0x0][0x37c] ;  /* 0x0000df00ff017b82 */ /* 0x000fe20000000800 */
[----:B------:R-:W-:Y:S05]  /*0010*/  EXIT ;  /* 0x000000000000794d */ /* 0x000fea0003800000 */
.L_x_0:
[----:B------:R-:W-:-:S00]  /*0020*/  BRA `(.L_x_0) ;  /* 0xfffffffc00fc7947 */ /* 0x000fc0000383ffff */
[----:B------:R-:W-:-:S00]  /*0030*/  NOP ;  /* 0x0000000000007918 */ /* 0x000fc00000000000 */
        /* <DEDUP_REMOVED lines=12> */
.L_x_12:


//--------------------- .text._Z30convolve_rows_kernel_optimizedv --------------------------
	.section	.text._Z30convolve_rows_kernel_optimizedv,"ax",@progbits
	.align	128
        .global         _Z30convolve_rows_kernel_optimizedv
        .type           _Z30convolve_rows_kernel_optimizedv,@function
        .size           _Z30convolve_rows_kernel_optimizedv,(.L_x_13 - _Z30convolve_rows_kernel_optimizedv)
        .other          _Z30convolve_rows_kernel_optimizedv,@"STO_CUDA_ENTRY STV_DEFAULT"
_Z30convolve_rows_kernel_optimizedv:
.text._Z30convolve_rows_kernel_optimizedv:
[----:B------:R-:W-:Y:S01]  /*0000*/  LDC R1, c[0x0][0x37c] ;  /* 0x0000df00ff017b82 */ /* 0x000fe20000000800 */
[----:B------:R-:W-:Y:S05]  /*0010*/  EXIT ;  /* 0x000000000000794d */ /* 0x000fea0003800000 */
.L_x_1:
        /* <DEDUP_REMOVED lines=14> */
.L_x_13:


//--------------------- .text._Z29convolve_columns_kernel_naivePfS_S_iii --------------------------
	.section	.text._Z29convolve_columns_kernel_naivePfS_S_iii,"ax",@progbits
	.align	128
        .global         _Z29convolve_columns_kernel_naivePfS_S_iii
        .type           _Z29convolve_columns_kernel_naivePfS_S_iii,@function
        .size           _Z29convolve_columns_kernel_naivePfS_S_iii,(.L_x_14 - _Z29convolve_columns_kernel_naivePfS_S_iii)
        .other          _Z29convolve_columns_kernel_naivePfS_S_iii,@"STO_CUDA_ENTRY STV_DEFAULT"
_Z29convolve_columns_kernel_naivePfS_S_iii:
.text._Z29convolve_columns_kernel_naivePfS_S_iii:
[----:B------:R-:W-:Y:S01]  /*0000*/  LDC R1, c[0x0][0x37c] ;  /* 0x0000df00ff017b82 */ /* 0x000fe20000000800 */
[----:B------:R-:W0:Y:S07]  /*0010*/  S2R R12, SR_TID.Y ;  /* 0x00000000000c7919 */ /* 0x000e2e0000002200 */
[----:B------:R-:W1:Y:S01]  /*0020*/  S2UR UR4, SR_CTAID.Y ;  /* 0x00000000000479c3 */ /* 0x000e620000002600 */
[----:B------:R-:W1:Y:S01]  /*0030*/  LDCU UR5, c[0x0][0x364] ;  /* 0x00006c80ff0577ac */ /* 0x000e620008000800 */
[----:B------:R-:W2:Y:S01]  /*0040*/  S2R R8, SR_TID.X ;  /* 0x0000000000087919 */ /* 0x000ea20000002100 */
[----:B------:R-:W3:Y:S05]  /*0050*/  LDCU UR8, c[0x0][0x3a0] ;  /* 0x00007400ff0877ac */ /* 0x000eea0008000800 */
[----:B------:R-:W4:Y:S01]  /*0060*/  LDC.64 R4, c[0x0][0x398] ;  /* 0x0000e600ff047b82 */ /* 0x000f220000000a00 */
[----:B------:R-:W5:Y:S07]  /*0070*/  LDCU.64 UR6, c[0x0][0x358] ;  /* 0x00006b00ff0677ac */ /* 0x000f6e0008000a00 */
[----:B------:R-:W2:Y:S01]  /*0080*/  LDC R11, c[0x0][0x360] ;  /* 0x0000d800ff0b7b82 */ /* 0x000ea20000000800 */
[----:B-1----:R-:W-:-:S07]  /*0090*/  UIMAD UR4, UR4, UR5, URZ ;  /* 0x00000005040472a4 */ /* 0x002fce000f8e02ff */
[----:B------:R-:W2:Y:S01]  /*00a0*/  S2UR UR5, SR_CTAID.X ;  /* 0x00000000000579c3 */ /* 0x000ea20000002500 */
[----:B0-----:R-:W-:-:S07]  /*00b0*/  IADD3 R0, PT, PT, R12, UR4, RZ ;  /* 0x000000040c007c10 */ /* 0x001fce000fffe0ff */
[----:B------:R-:W0:Y:S01]  /*00c0*/  LDC.64 R2, c[0x0][0x380] ;  /* 0x0000e000ff027b82 */ /* 0x000e220000000a00 */
[C---:B---3--:R-:W-:Y:S02]  /*00d0*/  IADD3 R10, PT, PT, R0.reuse, UR8, RZ ;  /* 0x00000008000a7c10 */ /* 0x048fe4000fffe0ff */
[----:B------:R-:W-:Y:S02]  /*00e0*/  VIADDMNMX R13, R0, -UR8, RZ, !PT ;  /* 0x80000008000d7c46 */ /* 0x000fe4000f8001ff */
[----:B----4-:R-:W-:-:S03]  /*00f0*/  ISETP.GE.AND P0, PT, R10, R5, PT ;  /* 0x000000050a00720c */ /* 0x010fc60003f06270 */
[----:B------:R-:W-:Y:S02]  /*0100*/  IMAD.IADD R6, R13, 0x1, -R0 ;  /* 0x000000010d067824 */ /* 0x000fe400078e0a00 */
[----:B--2---:R-:W-:-:S08]  /*0110*/  IMAD R11, R11, UR5, R8 ;  /* 0x000000050b0b7c24 */ /* 0x004fd0000f8e0208 */
[----:B------:R-:W-:Y:S01]  /*0120*/  @P0 IADD3 R10, PT, PT, R5, -0x1, RZ ;  /* 0xffffffff050a0810 */ /* 0x000fe20007ffe0ff */
[----:B------:R-:W-:Y:S02]  /*0130*/  VIADD R5, R6, UR8 ;  /* 0x0000000806057c36 */ /* 0x000fe40008000000 */
[----:B------:R-:W-:Y:S01]  /*0140*/  IMAD R7, R0, R4, R11 ;  /* 0x0000000400077224 */ /* 0x000fe200078e020b */
[----:B------:R-:W-:-:S03]  /*0150*/  IADD3 R8, PT, PT, R10, UR8, -R0 ;  /* 0x000000080a087c10 */ /* 0x000fc6000fffe800 */
[----:B0-----:R-:W-:Y:S01]  /*0160*/  IMAD.WIDE R2, R7, 0x4, R2 ;  /* 0x0000000407027825 */ /* 0x001fe200078e0202 */
[----:B------:R-:W-:-:S04]  /*0170*/  ISETP.GT.AND P0, PT, R5, R8, PT ;  /* 0x000000080500720c */ /* 0x000fc80003f04270 */
[----:B-----5:R0:W-:Y:S09]  /*0180*/  STG.E desc[UR6][R2.64], RZ ;  /* 0x000000ff02007986 */ /* 0x0201f2000c101906 */
[----:B------:R-:W-:Y:S05]  /*0190*/  @P0 EXIT ;  /* 0x000000000000094d */ /* 0x000fea0003800000 */
[----:B------:R-:W-:Y:S01]  /*01a0*/  IADD3 R8, PT, PT, -R13, R10, RZ ;  /* 0x0000000a0d087210 */ /* 0x000fe20007ffe1ff */
[----:B------:R-:W-:Y:S01]  /*01b0*/  BSSY.RECONVERGENT B0, `(.L_x_2) ;  /* 0x0000019000007945 */ /* 0x000fe20003800200 */
[----:B------:R-:W-:Y:S01]  /*01c0*/  MOV R21, R5 ;  /* 0x0000000500157202 */ /* 0x000fe20000000f00 */
[----:B------:R-:W-:Y:S01]  /*01d0*/  HFMA2 R5, -RZ, RZ, 0, 0 ;  /* 0x00000000ff057431 */ /* 0x000fe200000001ff */
[C---:B------:R-:W-:Y:S01]  /*01e0*/  IADD3 R7, PT, PT, R8.reuse, 0x1, RZ ;  /* 0x0000000108077810 */ /* 0x040fe20007ffe0ff */
[----:B------:R-:W-:Y:S01]  /*01f0*/  IMAD.MOV.U32 R19, RZ, RZ, R6 ;  /* 0x000000ffff137224 */ /* 0x000fe200078e0006 */
[----:B------:R-:W-:Y:S02]  /*0200*/  ISETP.GE.U32.AND P0, PT, R8, 0x3, PT ;  /* 0x000000030800780c */ /* 0x000fe40003f06070 */
[----:B------:R-:W-:-:S13]  /*0210*/  LOP3.LUT P1, R14, R7, 0x3, RZ, 0xc0, !PT ;  /* 0x00000003070e7812 */ /* 0x000fda000782c0ff */
[----:B------:R-:W-:Y:S05]  /*0220*/  @!P1 BRA `(.L_x_3) ;  /* 0x0000000000449947 */ /* 0x000fea0003800000 */
[----:B------:R-:W1:Y:S01]  /*0230*/  LDC.64 R6, c[0x0][0x390] ;  /* 0x0000e400ff067b82 */ /* 0x000e620000000a00 */
[----:B------:R-:W-:Y:S01]  /*0240*/  IMAD R13, R13, R4, R11 ;  /* 0x000000040d0d7224 */ /* 0x000fe200078e020b */
[----:B------:R-:W-:Y:S01]  /*0250*/  MOV R5, RZ ;  /* 0x000000ff00057202 */ /* 0x000fe20000000f00 */
[----:B------:R-:W-:-:S05]  /*0260*/  IMAD.MOV R18, RZ, RZ, -R14 ;  /* 0x000000ffff127224 */ /* 0x000fca00078e0a0e */
[----:B------:R-:W2:Y:S02]  /*0270*/  LDC.64 R8, c[0x0][0x388] ;  /* 0x0000e200ff087b82 */ /* 0x000ea40000000a00 */
.L_x_4:
[----:B-1----:R-:W-:-:S04]  /*0280*/  IMAD.WIDE R14, R21, 0x4, R6 ;  /* 0x00000004150e7825 */ /* 0x002fc800078e0206 */
[----:B--2---:R-:W-:Y:S02]  /*0290*/  IMAD.WIDE R16, R13, 0x4, R8 ;  /* 0x000000040d107825 */ /* 0x004fe400078e0208 */
[----:B------:R-:W2:Y:S04]  /*02a0*/  LDG.E R14, desc[UR6][R14.64] ;  /* 0x000000060e0e7981 */ /* 0x000ea8000c1e1900 */
[----:B------:R-:W2:Y:S01]  /*02b0*/  LDG.E R16, desc[UR6][R16.64] ;  /* 0x0000000610107981 */ /* 0x000ea2000c1e1900 */
[----:B------:R-:W-:Y:S01]  /*02c0*/  IADD3 R18, PT, PT, R18, 0x1, RZ ;  /* 0x0000000112127810 */ /* 0x000fe20007ffe0ff */
[----:B------:R-:W-:Y:S01]  /*02d0*/  VIADD R19, R19, 0x1 ;  /* 0x0000000113137836 */ /* 0x000fe20000000000 */
[----:B------:R-:W-:Y:S02]  /*02e0*/  IADD3 R21, PT, PT, R21, 0x1, RZ ;  /* 0x0000000115157810 */ /* 0x000fe40007ffe0ff */
[----:B------:R-:W-:-:S02]  /*02f0*/  ISETP.NE.AND P1, PT, R18, RZ, PT ;  /* 0x000000ff1200720c */ /* 0x000fc40003f25270 */
[----:B------:R-:W-:Y:S01]  /*0300*/  IADD3 R13, PT, PT, R13, R4, RZ ;  /* 0x000000040d0d7210 */ /* 0x000fe20007ffe0ff */
[----:B--23--:R-:W-:-:S05]  /*0310*/  FFMA R5, R14, R16, R5 ;  /* 0x000000100e057223 */ /* 0x00cfca0000000005 */
[----:B------:R3:W-:Y:S05]  /*0320*/  STG.E desc[UR6][R2.64], R5 ;  /* 0x0000000502007986 */ /* 0x0007ea000c101906 */
[----:B------:R-:W-:Y:S05]  /*0330*/  @P1 BRA `(.L_x_4) ;  /* 0xfffffffc00d01947 */ /* 0x000fea000383ffff */
.L_x_3:
[----:B------:R-:W-:Y:S05]  /*0340*/  BSYNC.RECONVERGENT B0 ;  /* 0x0000000000007941 */ /* 0x000fea0003800200 */
.L_x_2:
[----:B------:R-:W-:Y:S05]  /*0350*/  @!P0 EXIT ;  /* 0x000000000000894d */ /* 0x000fea0003800000 */
[----:B------:R-:W-:Y:S01]  /*0360*/  IADD3 R12, PT, PT, R12, UR4, R19 ;  /* 0x000000040c0c7c10 */ /* 0x000fe2000fffe013 */
[C---:B------:R-:W-:Y:S01]  /*0370*/  VIADD R8, R21.reuse, 0xffffffff ;  /* 0xffffffff15087836 */ /* 0x040fe20000000000 */
[----:B------:R-:W-:-:S03]  /*0380*/  IADD3 R7, PT, PT, -R21, UR8, R10 ;  /* 0x0000000815077c10 */ /* 0x000fc6000fffe10a */
[----:B------:R-:W-:Y:S01]  /*0390*/  IMAD R11, R12, R4, R11 ;  /* 0x000000040c0b7224 */ /* 0x000fe200078e020b */
[----:B------:R-:W-:-:S07]  /*03a0*/  IADD3 R0, PT, PT, -R0, R7, RZ ;  /* 0x0000000700007210 */ /* 0x000fce0007ffe1ff */
.L_x_5:
[----:B-1----:R-:W1:Y:S01]  /*03b0*/  LDC.64 R6, c[0x0][0x390] ;  /* 0x0000e400ff067b82 */ /* 0x002e620000000a00 */
[----:B------:R-:W-:-:S07]  /*03c0*/  IADD3 R9, PT, PT, R8, 0x1, RZ ;  /* 0x0000000108097810 */ /* 0x000fce0007ffe0ff */
[----:B------:R-:W2:Y:S01]  /*03d0*/  LDC.64 R12, c[0x0][0x388] ;  /* 0x0000e200ff0c7b82 */ /* 0x000ea20000000a00 */
[----:B-1----:R-:W-:-:S05]  /*03e0*/  IMAD.WIDE R6, R9, 0x4, R6 ;  /* 0x0000000409067825 */ /* 0x002fca00078e0206 */
[----:B------:R-:W4:Y:S01]  /*03f0*/  LDG.E R10, desc[UR6][R6.64] ;  /* 0x00000006060a7981 */ /* 0x000f22000c1e1900 */
[----:B--2---:R-:W-:-:S05]  /*0400*/  IMAD.WIDE R12, R11, 0x4, R12 ;  /* 0x000000040b0c7825 */ /* 0x004fca00078e020c */
[----:B------:R-:W4:Y:S01]  /*0410*/  LDG.E R9, desc[UR6][R12.64] ;  /* 0x000000060c097981 */ /* 0x000f22000c1e1900 */
[----:B------:R-:W-:-:S04]  /*0420*/  IMAD.WIDE R14, R4, 0x4, R12 ;  /* 0x00000004040e7825 */ /* 0x000fc800078e020c */
[----:B----4-:R-:W-:-:S05]  /*0430*/  FFMA R9, R10, R9, R5 ;  /* 0x000000090a097223 */ /* 0x010fca0000000005 */
[----:B------:R1:W-:Y:S04]  /*0440*/  STG.E desc[UR6][R2.64], R9 ;  /* 0x0000000902007986 */ /* 0x0003e8000c101906 */
[----:B------:R-:W2:Y:S04]  /*0450*/  LDG.E R10, desc[UR6][R6.64+0x4] ;  /* 0x00000406060a7981 */ /* 0x000ea8000c1e1900 */
[----:B---3--:R-:W2:Y:S01]  /*0460*/  LDG.E R5, desc[UR6][R14.64] ;  /* 0x000000060e057981 */ /* 0x008ea2000c1e1900 */
[----:B------:R-:W-:-:S04]  /*0470*/  IMAD.WIDE R16, R4, 0x4, R14 ;  /* 0x0000000404107825 */ /* 0x000fc800078e020e */
[----:B--2---:R-:W-:-:S05]  /*0480*/  FFMA R19, R10, R5, R9 ;  /* 0x000000050a137223 */ /* 0x004fca0000000009 */
[----:B------:R1:W-:Y:S04]  /*0490*/  STG.E desc[UR6][R2.64], R19 ;  /* 0x0000001302007986 */ /* 0x0003e8000c101906 */
[----:B------:R-:W2:Y:S04]  /*04a0*/  LDG.E R10, desc[UR6][R6.64+0x8] ;  /* 0x00000806060a7981 */ /* 0x000ea8000c1e1900 */
[----:B------:R-:W2:Y:S01]  /*04b0*/  LDG.E R5, desc[UR6][R16.64] ;  /* 0x0000000610057981 */ /* 0x000ea2000c1e1900 */
[----:B------:R-:W-:-:S04]  /*04c0*/  IMAD.WIDE R12, R4, 0x4, R16 ;  /* 0x00000004040c7825 */ /* 0x000fc800078e0210 */
[----:B--2---:R-:W-:-:S05]  /*04d0*/  FFMA R21, R10, R5, R19 ;  /* 0x000000050a157223 */ /* 0x004fca0000000013 */
[----:B------:R1:W-:Y:S04]  /*04e0*/  STG.E desc[UR6][R2.64], R21 ;  /* 0x0000001502007986 */ /* 0x0003e8000c101906 */
[----:B------:R-:W2:Y:S04]  /*04f0*/  LDG.E R10, desc[UR6][R6.64+0xc] ;  /* 0x00000c06060a7981 */ /* 0x000ea8000c1e1900 */
[----:B------:R-:W2:Y:S01]  /*0500*/  LDG.E R12, desc[UR6][R12.64] ;  /* 0x000000060c0c7981 */ /* 0x000ea2000c1e1900 */
[----:B------:R-:W-:-:S05]  /*0510*/  VIADD R0, R0, 0xfffffffc ;  /* 0xfffffffc00007836 */ /* 0x000fca0000000000 */
[----:B------:R-:W-:Y:S02]  /*0520*/  ISETP.NE.AND P0, PT, R0, -0x1, PT ;  /* 0xffffffff0000780c */ /* 0x000fe40003f05270 */
[----:B------:R-:W-:Y:S02]  /*0530*/  IADD3 R8, PT, PT, R8, 0x4, RZ ;  /* 0x0000000408087810 */ /* 0x000fe40007ffe0ff */
[----:B------:R-:W-:Y:S01]  /*0540*/  LEA R11, R4, R11, 0x2 ;  /* 0x0000000b040b7211 */ /* 0x000fe200078e10ff */
[----:B--2---:R-:W-:-:S05]  /*0550*/  FFMA R5, R10, R12, R21 ;  /* 0x0000000c0a057223 */ /* 0x004fca0000000015 */
[----:B------:R1:W-:Y:S03]  /*0560*/  STG.E desc[UR6][R2.64], R5 ;  /* 0x0000000502007986 */ /* 0x0003e6000c101906 */
[----:B------:R-:W-:Y:S05]  /*0570*/  @P0 BRA `(.L_x_5) ;  /* 0xfffffffc008c0947 */ /* 0x000fea000383ffff */
[----:B------:R-:W-:Y:S05]  /*0580*/  EXIT ;  /* 0x000000000000794d */ /* 0x000fea0003800000 */
.L_x_6:
        /* <DEDUP_REMOVED lines=15> */
.L_x_14:


//--------------------- .text._Z26convolve_rows_kernel_naivePfS_S_iii --------------------------
	.section	.text._Z26convolve_rows_kernel_naivePfS_S_iii,"ax",@progbits
	.align	128
        .global         _Z26convolve_rows_kernel_naivePfS_S_iii
        .type           _Z26convolve_rows_kernel_naivePfS_S_iii,@function
        .size           _Z26convolve_rows_kernel_naivePfS_S_iii,(.L_x_15 - _Z26convolve_rows_kernel_naivePfS_S_iii)
        .other          _Z26convolve_rows_kernel_naivePfS_S_iii,@"STO_CUDA_ENTRY STV_DEFAULT"
_Z26convolve_rows_kernel_naivePfS_S_iii:
.text._Z26convolve_rows_kernel_naivePfS_S_iii:
[----:B------:R-:W-:Y:S01]  /*0000*/  LDC R1, c[0x0][0x37c] ;  /* 0x0000df00ff017b82 */ /* 0x000fe20000000800 */
[----:B------:R-:W0:Y:S07]  /*0010*/  S2R R0, SR_TID.X ;  /* 0x0000000000007919 */ /* 0x000e2e0000002100 */
[----:B------:R-:W1:Y:S01]  /*0020*/  S2UR UR4, SR_CTAID.X ;  /* 0x00000000000479c3 */ /* 0x000e620000002500 */
[----:B------:R-:W2:Y:S01]  /*0030*/  LDCU UR10, c[0x0][0x3a0] ;  /* 0x00007400ff0a77ac */ /* 0x000ea20008000800 */
[----:B------:R-:W3:Y:S01]  /*0040*/  S2R R6, SR_TID.Y ;  /* 0x0000000000067919 */ /* 0x000ee20000002200 */
[----:B------:R-:W4:Y:S05]  /*0050*/  LDCU.64 UR8, c[0x0][0x358] ;  /* 0x00006b00ff0877ac */ /* 0x000f2a0008000a00 */
[----:B------:R-:W3:Y:S01]  /*0060*/  LDC R17, c[0x0][0x364] ;  /* 0x0000d900ff117b82 */ /* 0x000ee20000000800 */
[----:B------:R-:W1:Y:S07]  /*0070*/  LDCU UR5, c[0x0][0x360] ;  /* 0x00006c00ff0577ac */ /* 0x000e6e0008000800 */
[----:B------:R-:W5:Y:S08]  /*0080*/  LDC R8, c[0x0][0x398] ;  /* 0x0000e600ff087b82 */ /* 0x000f700000000800 */
[----:B------:R-:W4:Y:S01]  /*0090*/  LDC.64 R2, c[0x0][0x380] ;  /* 0x0000e000ff027b82 */ /* 0x000f220000000a00 */
[----:B-1----:R-:W-:-:S07]  /*00a0*/  UIMAD UR4, UR4, UR5, URZ ;  /* 0x00000005040472a4 */ /* 0x002fce000f8e02ff */
[----:B------:R-:W3:Y:S01]  /*00b0*/  S2UR UR5, SR_CTAID.Y ;  /* 0x00000000000579c3 */ /* 0x000ee20000002600 */
[----:B0-----:R-:W-:-:S04]  /*00c0*/  IADD3 R15, PT, PT, R0, UR4, RZ ;  /* 0x00000004000f7c10 */ /* 0x001fc8000fffe0ff */
[C---:B--2---:R-:W-:Y:S01]  /*00d0*/  VIADDMNMX R10, R15.reuse, -UR10, RZ, !PT ;  /* 0x8000000a0f0a7c46 */ /* 0x044fe2000f8001ff */
[----:B------:R-:W-:-:S03]  /*00e0*/  VIADD R14, R15, UR10 ;  /* 0x0000000a0f0e7c36 */ /* 0x000fc60008000000 */
[----:B------:R-:W-:Y:S02]  /*00f0*/  IADD3 R4, PT, PT, -R15, R10, RZ ;  /* 0x0000000a0f047210 */ /* 0x000fe40007ffe1ff */
[----:B-----5:R-:W-:Y:S02]  /*0100*/  ISETP.GE.AND P0, PT, R14, R8, PT ;  /* 0x000000080e00720c */ /* 0x020fe40003f06270 */
[----:B------:R-:W-:-:S11]  /*0110*/  IADD3 R5, PT, PT, R4, UR10, RZ ;  /* 0x0000000a04057c10 */ /* 0x000fd6000fffe0ff */
[----:B------:R-:W-:Y:S02]  /*0120*/  @P0 VIADD R14, R8, 0xffffffff ;  /* 0xffffffff080e0836 */ /* 0x000fe40000000000 */
[----:B---3--:R-:W-:-:S03]  /*0130*/  IMAD R17, R17, UR5, R6 ;  /* 0x0000000511117c24 */ /* 0x008fc6000f8e0206 */
[--C-:B------:R-:W-:Y:S01]  /*0140*/  IADD3 R6, PT, PT, R14, UR10, -R15.reuse ;  /* 0x0000000a0e067c10 */ /* 0x100fe2000fffe80f */
[----:B------:R-:W-:-:S03]  /*0150*/  IMAD R7, R17, R8, R15 ;  /* 0x0000000811077224 */ /* 0x000fc600078e020f */
[----:B------:R-:W-:Y:S01]  /*0160*/  ISETP.GT.AND P0, PT, R5, R6, PT ;  /* 0x000000060500720c */ /* 0x000fe20003f04270 */
[----:B----4-:R-:W-:-:S05]  /*0170*/  IMAD.WIDE R2, R7, 0x4, R2 ;  /* 0x0000000407027825 */ /* 0x010fca00078e0202 */
[----:B------:R0:W-:Y:S07]  /*0180*/  STG.E desc[UR8][R2.64], RZ ;  /* 0x000000ff02007986 */ /* 0x0001ee000c101908 */
[----:B------:R-:W-:Y:S05]  /*0190*/  @P0 EXIT ;  /* 0x000000000000094d */ /* 0x000fea0003800000 */
[----:B------:R-:W-:Y:S01]  /*01a0*/  IMAD.IADD R7, R14, 0x1, -R10 ;  /* 0x000000010e077824 */ /* 0x000fe200078e0a0a */
[----:B------:R-:W-:Y:S01]  /*01b0*/  BSSY.RECONVERGENT B0, `(.L_x_7) ;  /* 0x0000019000007945 */ /* 0x000fe20003800200 */
[----:B------:R-:W-:Y:S01]  /*01c0*/  IMAD.MOV.U32 R19, RZ, RZ, R4 ;  /* 0x000000ffff137224 */ /* 0x000fe200078e0004 */
[----:B------:R-:W-:Y:S01]  /*01d0*/  MOV R21, R5 ;  /* 0x0000000500157202 */ /* 0x000fe20000000f00 */
[----:B------:R-:W-:Y:S01]  /*01e0*/  IMAD.MOV.U32 R9, RZ, RZ, RZ ;  /* 0x000000ffff097224 */ /* 0x000fe200078e00ff */
[C---:B------:R-:W-:Y:S02]  /*01f0*/  IADD3 R6, PT, PT, R7.reuse, 0x1, RZ ;  /* 0x0000000107067810 */ /* 0x040fe40007ffe0ff */
[----:B------:R-:W-:Y:S02]  /*0200*/  ISETP.GE.U32.AND P0, PT, R7, 0x3, PT ;  /* 0x000000030700780c */ /* 0x000fe40003f06070 */
[----:B------:R-:W-:-:S13]  /*0210*/  LOP3.LUT P1, R11, R6, 0x3, RZ, 0xc0, !PT ;  /* 0x00000003060b7812 */ /* 0x000fda000782c0ff */
[----:B------:R-:W-:Y:S05]  /*0220*/  @!P1 BRA `(.L_x_8) ;  /* 0x0000000000449947 */ /* 0x000fea0003800000 */
[----:B------:R-:W1:Y:S01]  /*0230*/  LDC.64 R4, c[0x0][0x390] ;  /* 0x0000e400ff047b82 */ /* 0x000e620000000a00 */
[----:B------:R-:W-:Y:S01]  /*0240*/  IMAD R23, R17, R8, R10 ;  /* 0x0000000811177224 */ /* 0x000fe200078e020a */
[----:B------:R-:W-:Y:S01]  /*0250*/  IADD3 R16, PT, PT, -R11, RZ, RZ ;  /* 0x000000ff0b107210 */ /* 0x000fe20007ffe1ff */
[----:B------:R-:W-:-:S05]  /*0260*/  IMAD.MOV.U32 R9, RZ, RZ, RZ ;  /* 0x000000ffff097224 */ /* 0x000fca00078e00ff */
[----:B------:R-:W2:Y:S02]  /*0270*/  LDC.64 R6, c[0x0][0x388] ;  /* 0x0000e200ff067b82 */ /* 0x000ea40000000a00 */
.L_x_9:
[----:B-1----:R-:W-:-:S04]  /*0280*/  IMAD.WIDE R10, R21, 0x4, R4 ;  /* 0x00000004150a7825 */ /* 0x002fc800078e0204 */
[----:B--2---:R-:W-:Y:S02]  /*0290*/  IMAD.WIDE R12, R23, 0x4, R6 ;  /* 0x00000004170c7825 */ /* 0x004fe400078e0206 */
[----:B------:R-:W2:Y:S04]  /*02a0*/  LDG.E R10, desc[UR8][R10.64] ;  /* 0x000000080a0a7981 */ /* 0x000ea8000c1e1900 */
[----:B------:R-:W2:Y:S01]  /*02b0*/  LDG.E R12, desc[UR8][R12.64] ;  /* 0x000000080c0c7981 */ /* 0x000ea2000c1e1900 */
[----:B------:R-:W-:Y:S01]  /*02c0*/  IADD3 R16, PT, PT, R16, 0x1, RZ ;  /* 0x0000000110107810 */ /* 0x000fe20007ffe0ff */
[----:B------:R-:W-:Y:S01]  /*02d0*/  VIADD R19, R19, 0x1 ;  /* 0x0000000113137836 */ /* 0x000fe20000000000 */
[----:B------:R-:W-:Y:S01]  /*02e0*/  IADD3 R21, PT, PT, R21, 0x1, RZ ;  /* 0x0000000115157810 */ /* 0x000fe20007ffe0ff */
[----:B------:R-:W-:Y:S01]  /*02f0*/  VIADD R23, R23, 0x1 ;  /* 0x0000000117177836 */ /* 0x000fe20000000000 */
[----:B------:R-:W-:Y:S01]  /*0300*/  ISETP.NE.AND P1, PT, R16, RZ, PT ;  /* 0x000000ff1000720c */ /* 0x000fe20003f25270 */
[----:B--23--:R-:W-:-:S05]  /*0310*/  FFMA R9, R10, R12, R9 ;  /* 0x0000000c0a097223 */ /* 0x00cfca0000000009 */
[----:B------:R3:W-:Y:S07]  /*0320*/  STG.E desc[UR8][R2.64], R9 ;  /* 0x0000000902007986 */ /* 0x0007ee000c101908 */
[----:B------:R-:W-:Y:S05]  /*0330*/  @P1 BRA `(.L_x_9) ;  /* 0xfffffffc00d01947 */ /* 0x000fea000383ffff */
.L_x_8:
[----:B------:R-:W-:Y:S05]  /*0340*/  BSYNC.RECONVERGENT B0 ;  /* 0x0000000000007941 */ /* 0x000fea0003800200 */
.L_x_7:
[----:B------:R-:W-:Y:S05]  /*0350*/  @!P0 EXIT ;  /* 0x000000000000894d */ /* 0x000fea0003800000 */
[----:B------:R-:W1:Y:S01]  /*0360*/  LDCU.64 UR6, c[0x0][0x388] ;  /* 0x00007100ff0677ac */ /* 0x000e620008000a00 */
[----:B------:R-:W-:Y:S02]  /*0370*/  IADD3 R0, PT, PT, R0, UR4, R19 ;  /* 0x0000000400007c10 */ /* 0x000fe4000fffe013 */
[C---:B------:R-:W-:Y:S02]  /*0380*/  IADD3 R14, PT, PT, -R21.reuse, UR10, R14 ;  /* 0x0000000a150e7c10 */ /* 0x040fe4000fffe10e */
[----:B------:R-:W-:Y:S01]  /*0390*/  IADD3 R21, PT, PT, R21, -0x1, RZ ;  /* 0xffffffff15157810 */ /* 0x000fe20007ffe0ff */
[----:B------:R-:W-:Y:S01]  /*03a0*/  IMAD R17, R17, R8, R0 ;  /* 0x0000000811117224 */ /* 0x000fe200078e0200 */
[----:B------:R-:W-:Y:S01]  /*03b0*/  IADD3 R14, PT, PT, -R15, R14, RZ ;  /* 0x0000000e0f0e7210 */ /* 0x000fe20007ffe1ff */
[----:B-1----:R-:W-:-:S04]  /*03c0*/  UIADD3 UR5, UP0, UPT, UR6, 0x8, URZ ;  /* 0x0000000806057890 */ /* 0x002fc8000ff1e0ff */
[----:B------:R-:W-:-:S12]  /*03d0*/  UIADD3.X UR4, UPT, UPT, URZ, UR7, URZ, UP0, !UPT ;  /* 0x00000007ff047290 */ /* 0x000fd800087fe4ff */
.L_x_10:
[----:B------:R-:W1:Y:S01]  /*03e0*/  LDC.64 R4, c[0x0][0x390] ;  /* 0x0000e400ff047b82 */ /* 0x000e620000000a00 */
[----:B------:R-:W-:Y:S01]  /*03f0*/  MOV R6, UR5 ;  /* 0x0000000500067c02 */ /* 0x000fe20008000f00 */
[----:B--2---:R-:W-:Y:S01]  /*0400*/  VIADD R11, R21, 0x1 ;  /* 0x00000001150b7836 */ /* 0x004fe20000000000 */
[----:B------:R-:W-:-:S03]  /*0410*/  MOV R7, UR4 ;  /* 0x0000000400077c02 */ /* 0x000fc60008000f00 */
[----:B------:R-:W-:-:S05]  /*0420*/  IMAD.WIDE R6, R17, 0x4, R6 ;  /* 0x0000000411067825 */ /* 0x000fca00078e0206 */
[----:B------:R-:W3:Y:S01]  /*0430*/  LDG.E R8, desc[UR8][R6.64+-0x8] ;  /* 0xfffff80806087981 */ /* 0x000ee2000c1e1900 */
[----:B-1----:R-:W-:-:S05]  /*0440*/  IMAD.WIDE R4, R11, 0x4, R4 ;  /* 0x000000040b047825 */ /* 0x002fca00078e0204 */
[----:B------:R-:W3:Y:S02]  /*0450*/  LDG.E R0, desc[UR8][R4.64] ;  /* 0x0000000804007981 */ /* 0x000ee4000c1e1900 */
[----:B---3--:R-:W-:-:S05]  /*0460*/  FFMA R9, R0, R8, R9 ;  /* 0x0000000800097223 */ /* 0x008fca0000000009 */
[----:B------:R1:W-:Y:S04]  /*0470*/  STG.E desc[UR8][R2.64], R9 ;  /* 0x0000000902007986 */ /* 0x0003e8000c101908 */
[----:B------:R-:W2:Y:S04]  /*0480*/  LDG.E R0, desc[UR8][R4.64+0x4] ;  /* 0x0000040804007981 */ /* 0x000ea8000c1e1900 */
[----:B------:R-:W2:Y:S02]  /*0490*/  LDG.E R8, desc[UR8][R6.64+-0x4] ;  /* 0xfffffc0806087981 */ /* 0x000ea4000c1e1900 */
[----:B--2---:R-:W-:-:S05]  /*04a0*/  FFMA R11, R0, R8, R9 ;  /* 0x00000008000b7223 */ /* 0x004fca0000000009 */
[----:B------:R2:W-:Y:S04]  /*04b0*/  STG.E desc[UR8][R2.64], R11 ;  /* 0x0000000b02007986 */ /* 0x0005e8000c101908 */
[----:B------:R-:W3:Y:S04]  /*04c0*/  LDG.E R0, desc[UR8][R4.64+0x8] ;  /* 0x0000080804007981 */ /* 0x000ee8000c1e1900 */
[----:B------:R-:W3:Y:S02]  /*04d0*/  LDG.E R8, desc[UR8][R6.64] ;  /* 0x0000000806087981 */ /* 0x000ee4000c1e1900 */
[----:B---3--:R-:W-:-:S05]  /*04e0*/  FFMA R13, R0, R8, R11 ;  /* 0x00000008000d7223 */ /* 0x008fca000000000b */
[----:B------:R2:W-:Y:S04]  /*04f0*/  STG.E desc[UR8][R2.64], R13 ;  /* 0x0000000d02007986 */ /* 0x0005e8000c101908 */
[----:B------:R-:W1:Y:S04]  /*0500*/  LDG.E R0, desc[UR8][R4.64+0xc] ;  /* 0x00000c0804007981 */ /* 0x000e68000c1e1900 */
[----:B------:R-:W1:Y:S01]  /*0510*/  LDG.E R8, desc[UR8][R6.64+0x4] ;  /* 0x0000040806087981 */ /* 0x000e62000c1e1900 */
[----:B------:R-:W-:-:S05]  /*0520*/  VIADD R14, R14, 0xfffffffc ;  /* 0xfffffffc0e0e7836 */ /* 0x000fca0000000000 */
[----:B------:R-:W-:Y:S02]  /*0530*/  ISETP.NE.AND P0, PT, R14, -0x1, PT ;  /* 0xffffffff0e00780c */ /* 0x000fe40003f05270 */
[----:B------:R-:W-:Y:S02]  /*0540*/  IADD3 R21, PT, PT, R21, 0x4, RZ ;  /* 0x0000000415157810 */ /* 0x000fe40007ffe0ff */
[----:B------:R-:W-:Y:S01]  /*0550*/  IADD3 R17, PT, PT, R17, 0x4, RZ ;  /* 0x0000000411117810 */ /* 0x000fe20007ffe0ff */
[----:B-1----:R-:W-:-:S05]  /*0560*/  FFMA R9, R0, R8, R13 ;  /* 0x0000000800097223 */ /* 0x002fca000000000d */
[----:B------:R2:W-:Y:S03]  /*0570*/  STG.E desc[UR8][R2.64], R9 ;  /* 0x0000000902007986 */ /* 0x0005e6000c101908 */
[----:B------:R-:W-:Y:S05]  /*0580*/  @P0 BRA `(.L_x_10) ;  /* 0xfffffffc00940947 */ /* 0x000fea000383ffff */
[----:B------:R-:W-:Y:S05]  /*0590*/  EXIT ;  /* 0x000000000000794d */ /* 0x000fea0003800000 */
.L_x_11:
        /* <DEDUP_REMOVED lines=14> */
.L_x_15:


//--------------------- .nv.shared.reserved.0     --------------------------
	.section	.nv.shared.reserved.0,"aw",@nobits
	.weak		__nv_reservedSMEM_offset_0_alias
	.size		__nv_reservedSMEM_offset_0_alias, 0, 64
	.other		__nv_reservedSMEM_offset_0_alias,@"STO_CUDA_RESERVED_SHARED STV_DEFAULT"
__nv_reservedSMEM_offset_0_alias:
	.zero		0
	.zero		64


//--------------------- .nv.constant0._Z33convolve_columns_kernel_optimizedv --------------------------
	.section	.nv.constant0._Z33convolve_columns_kernel_optimizedv,"a",@progbits
	.sectionflags	@""
	.align	4
.nv.constant0._Z33convolve_columns_kernel_optimizedv:
	.zero		896


//--------------------- .nv.constant0._Z30convolve_rows_kernel_optimizedv --------------------------
	.section	.nv.constant0._Z30convolve_rows_kernel_optimizedv,"a",@progbits
	.sectionflags	@""
	.align	4
.nv.constant0._Z30convolve_rows_kernel_optimizedv:
	.zero		896


//--------------------- .nv.constant0._Z29convolve_columns_kernel_naivePfS_S_iii --------------------------
	.section	.nv.constant0._Z29convolve_columns_kernel_naivePfS_S_iii,"a",@progbits
	.sectionflags	@""
	.align	4
.nv.constant0._Z29convolve_columns_kernel_naivePfS_S_iii:
	.zero		932


//--------------------- .nv.constant0._Z26convolve_rows_kernel_naivePfS_S_iii --------------------------
	.section	.nv.constant0._Z26convolve_rows_kernel_naivePfS_S_iii,"a",@progbits
	.sectionflags	@""
	.align	4
.nv.constant0._Z26convolve_rows_kernel_naivePfS_S_iii:
	.zero		932


//--------------------- SYMBOLS --------------------------

	.type		.nv.reservedSmem.offset0,@object
	.size		.nv.reservedSmem.offset0,0x4
